//
// Generated by NVIDIA NVVM Compiler
//
// Compiler Build ID: CL-36424714
// Cuda compilation tools, release 13.0, V13.0.88
// Based on NVVM 20.0.0
//

.version 9.0
.target sm_100
.address_size 64

	// .globl	_Z15multiply_matrixPfS_S_i

.visible .entry _Z15multiply_matrixPfS_S_i(
	.param .u64 .ptr .align 1 _Z15multiply_matrixPfS_S_i_param_0,
	.param .u64 .ptr .align 1 _Z15multiply_matrixPfS_S_i_param_1,
	.param .u64 .ptr .align 1 _Z15multiply_matrixPfS_S_i_param_2,
	.param .u32 _Z15multiply_matrixPfS_S_i_param_3
)
{
	.reg .pred 	%p<12>;
	.reg .b32 	%r<41>;
	.reg .b32 	%f<55>;
	.reg .b64 	%rd<66>;

	ld.param.u64 	%rd14, [_Z15multiply_matrixPfS_S_i_param_0];
	ld.param.u64 	%rd15, [_Z15multiply_matrixPfS_S_i_param_1];
	ld.param.u64 	%rd16, [_Z15multiply_matrixPfS_S_i_param_2];
	ld.param.u32 	%r17, [_Z15multiply_matrixPfS_S_i_param_3];
	cvta.to.global.u64 	%rd1, %rd16;
	cvta.to.global.u64 	%rd2, %rd15;
	mov.u32 	%r18, %ctaid.y;
	mov.u32 	%r19, %ntid.y;
	mov.u32 	%r20, %tid.y;
	mad.lo.s32 	%r1, %r18, %r19, %r20;
	mov.u32 	%r21, %ctaid.x;
	mov.u32 	%r22, %ntid.x;
	mov.u32 	%r23, %tid.x;
	mad.lo.s32 	%r2, %r21, %r22, %r23;
	max.s32 	%r24, %r1, %r2;
	setp.ge.s32 	%p1, %r24, %r17;
	setp.lt.s32 	%p2, %r17, 1;
	or.pred  	%p3, %p1, %p2;
	@%p3 bra 	$L__BB0_12;
	cvta.to.global.u64 	%rd17, %rd14;
	mul.lo.s32 	%r3, %r17, %r1;
	add.s32 	%r26, %r3, %r2;
	mul.wide.s32 	%rd18, %r26, 4;
	add.s64 	%rd3, %rd17, %rd18;
	ld.global.f32 	%f52, [%rd3];
	and.b32  	%r4, %r17, 7;
	setp.lt.u32 	%p4, %r17, 8;
	mov.b32 	%r39, 0;
	@%p4 bra 	$L__BB0_4;
	and.b32  	%r27, %r17, 2147483640;
	neg.s32 	%r37, %r27;
	mul.wide.u32 	%rd19, %r17, 4;
	add.s64 	%rd4, %rd1, %rd19;
	mul.wide.u32 	%rd20, %r17, 8;
	add.s64 	%rd5, %rd1, %rd20;
	mul.wide.u32 	%rd21, %r17, 12;
	add.s64 	%rd6, %rd1, %rd21;
	mul.wide.u32 	%rd22, %r17, 16;
	add.s64 	%rd7, %rd1, %rd22;
	mul.wide.u32 	%rd23, %r17, 20;
	add.s64 	%rd8, %rd1, %rd23;
	mul.wide.u32 	%rd24, %r17, 24;
	add.s64 	%rd9, %rd1, %rd24;
	mul.wide.u32 	%rd25, %r17, 28;
	add.s64 	%rd10, %rd1, %rd25;
	mul.wide.u32 	%rd26, %r3, 4;
	add.s64 	%rd27, %rd26, %rd2;
	add.s64 	%rd65, %rd27, 16;
	mov.u32 	%r36, %r2;
$L__BB0_3:
	.pragma "nounroll";
	and.b32  	%r39, %r17, 2147483640;
	mul.wide.s32 	%rd28, %r36, 4;
	add.s64 	%rd29, %rd4, %rd28;
	add.s64 	%rd30, %rd5, %rd28;
	add.s64 	%rd31, %rd6, %rd28;
	add.s64 	%rd32, %rd7, %rd28;
	add.s64 	%rd33, %rd8, %rd28;
	add.s64 	%rd34, %rd9, %rd28;
	add.s64 	%rd35, %rd10, %rd28;
	add.s64 	%rd36, %rd1, %rd28;
	ld.global.f32 	%f9, [%rd65+-16];
	ld.global.f32 	%f10, [%rd36];
	fma.rn.f32 	%f11, %f9, %f10, %f52;
	st.global.f32 	[%rd3], %f11;
	ld.global.f32 	%f12, [%rd65+-12];
	ld.global.f32 	%f13, [%rd29];
	fma.rn.f32 	%f14, %f12, %f13, %f11;
	st.global.f32 	[%rd3], %f14;
	ld.global.f32 	%f15, [%rd65+-8];
	ld.global.f32 	%f16, [%rd30];
	fma.rn.f32 	%f17, %f15, %f16, %f14;
	st.global.f32 	[%rd3], %f17;
	ld.global.f32 	%f18, [%rd65+-4];
	ld.global.f32 	%f19, [%rd31];
	fma.rn.f32 	%f20, %f18, %f19, %f17;
	st.global.f32 	[%rd3], %f20;
	ld.global.f32 	%f21, [%rd65];
	ld.global.f32 	%f22, [%rd32];
	fma.rn.f32 	%f23, %f21, %f22, %f20;
	st.global.f32 	[%rd3], %f23;
	ld.global.f32 	%f24, [%rd65+4];
	ld.global.f32 	%f25, [%rd33];
	fma.rn.f32 	%f26, %f24, %f25, %f23;
	st.global.f32 	[%rd3], %f26;
	ld.global.f32 	%f27, [%rd65+8];
	ld.global.f32 	%f28, [%rd34];
	fma.rn.f32 	%f29, %f27, %f28, %f26;
	st.global.f32 	[%rd3], %f29;
	ld.global.f32 	%f30, [%rd65+12];
	ld.global.f32 	%f31, [%rd35];
	fma.rn.f32 	%f52, %f30, %f31, %f29;
	st.global.f32 	[%rd3], %f52;
	add.s32 	%r37, %r37, 8;
	shl.b32 	%r28, %r17, 3;
	add.s32 	%r36, %r36, %r28;
	add.s64 	%rd65, %rd65, 32;
	setp.ne.s32 	%p5, %r37, 0;
	@%p5 bra 	$L__BB0_3;
$L__BB0_4:
	setp.eq.s32 	%p6, %r4, 0;
	@%p6 bra 	$L__BB0_12;
	and.b32  	%r12, %r17, 3;
	setp.lt.u32 	%p7, %r4, 4;
	@%p7 bra 	$L__BB0_7;
	add.s32 	%r29, %r39, %r3;
	mul.wide.u32 	%rd37, %r29, 4;
	add.s64 	%rd38, %rd2, %rd37;
	ld.global.f32 	%f32, [%rd38];
	mad.lo.s32 	%r30, %r39, %r17, %r2;
	mul.wide.s32 	%rd39, %r30, 4;
	add.s64 	%rd40, %rd1, %rd39;
	ld.global.f32 	%f33, [%rd40];
	fma.rn.f32 	%f34, %f32, %f33, %f52;
	st.global.f32 	[%rd3], %f34;
	cvt.u64.u32 	%rd41, %r3;
	cvt.u64.u32 	%rd42, %r39;
	add.s64 	%rd43, %rd42, %rd41;
	shl.b64 	%rd44, %rd43, 2;
	add.s64 	%rd45, %rd2, %rd44;
	ld.global.f32 	%f35, [%rd45+4];
	mul.wide.u32 	%rd46, %r17, 4;
	add.s64 	%rd47, %rd40, %rd46;
	ld.global.f32 	%f36, [%rd47];
	fma.rn.f32 	%f37, %f35, %f36, %f34;
	st.global.f32 	[%rd3], %f37;
	ld.global.f32 	%f38, [%rd45+8];
	add.s64 	%rd48, %rd47, %rd46;
	ld.global.f32 	%f39, [%rd48];
	fma.rn.f32 	%f40, %f38, %f39, %f37;
	st.global.f32 	[%rd3], %f40;
	ld.global.f32 	%f41, [%rd45+12];
	add.s64 	%rd49, %rd48, %rd46;
	ld.global.f32 	%f42, [%rd49];
	fma.rn.f32 	%f52, %f41, %f42, %f40;
	st.global.f32 	[%rd3], %f52;
	add.s32 	%r39, %r39, 4;
$L__BB0_7:
	setp.eq.s32 	%p8, %r12, 0;
	@%p8 bra 	$L__BB0_12;
	setp.eq.s32 	%p9, %r12, 1;
	@%p9 bra 	$L__BB0_10;
	add.s32 	%r31, %r39, %r3;
	mul.wide.u32 	%rd50, %r31, 4;
	add.s64 	%rd51, %rd2, %rd50;
	ld.global.f32 	%f43, [%rd51];
	mad.lo.s32 	%r32, %r39, %r17, %r2;
	mul.wide.s32 	%rd52, %r32, 4;
	add.s64 	%rd53, %rd1, %rd52;
	ld.global.f32 	%f44, [%rd53];
	fma.rn.f32 	%f45, %f43, %f44, %f52;
	st.global.f32 	[%rd3], %f45;
	cvt.u64.u32 	%rd54, %r3;
	cvt.u64.u32 	%rd55, %r39;
	add.s64 	%rd56, %rd55, %rd54;
	shl.b64 	%rd57, %rd56, 2;
	add.s64 	%rd58, %rd2, %rd57;
	ld.global.f32 	%f46, [%rd58+4];
	mul.wide.u32 	%rd59, %r17, 4;
	add.s64 	%rd60, %rd53, %rd59;
	ld.global.f32 	%f47, [%rd60];
	fma.rn.f32 	%f52, %f46, %f47, %f45;
	st.global.f32 	[%rd3], %f52;
	add.s32 	%r39, %r39, 2;
$L__BB0_10:
	and.b32  	%r33, %r17, 1;
	setp.eq.b32 	%p10, %r33, 1;
	not.pred 	%p11, %p10;
	@%p11 bra 	$L__BB0_12;
	add.s32 	%r34, %r39, %r3;
	mul.wide.u32 	%rd61, %r34, 4;
	add.s64 	%rd62, %rd2, %rd61;
	ld.global.f32 	%f48, [%rd62];
	mad.lo.s32 	%r35, %r39, %r17, %r2;
	mul.wide.s32 	%rd63, %r35, 4;
	add.s64 	%rd64, %rd1, %rd63;
	ld.global.f32 	%f49, [%rd64];
	fma.rn.f32 	%f50, %f48, %f49, %f52;
	st.global.f32 	[%rd3], %f50;
$L__BB0_12:
	ret;

}


// ===== COMPILED SASS (sm_100) =====

	.target	sm_100

	.elftype	@"ET_EXEC"


//--------------------- .note.nv.tkinfo           --------------------------
	.section	.note.nv.tkinfo,"",@"SHT_NOTE"
	.sectionflags	@"SHF_NOTE_NV_TKINFO"
	.tkinfo
        /*0018*/ 	.word	0x00000002
        /*0030*/ 	.string	""
        /*0030*/ 	.string	"ptxas"
        /*0030*/ 	.string	"Cuda compilation tools, release 13.0, V13.0.88"
        /*0030*/ 	.string	"Build cuda_13.0.r13.0/compiler.36424714_0"
        /*0030*/ 	.string	"-arch sm_100 -m 64 "



//--------------------- .note.nv.cuinfo           --------------------------
	.section	.note.nv.cuinfo,"",@"SHT_NOTE"
	.sectionflags	@"SHF_NOTE_NV_CUINFO"
        /*0018*/ 	.short	0x0002
        /*001a*/ 	.short	0x0064
        /*001c*/ 	.short	0x0082
	.zero		2


//--------------------- .nv.info                  --------------------------
	.section	.nv.info,"",@"SHT_CUDA_INFO"
	.align	4


	//----- nvinfo : EIATTR_REGCOUNT
	.align		4
        /*0000*/ 	.byte	0x04, 0x2f
        /*0002*/ 	.short	(.L_1 - .L_0)
	.align		4
.L_0:
        /*0004*/ 	.word	index@(_Z15multiply_matrixPfS_S_i)
        /*0008*/ 	.word	0x00000018


	//----- nvinfo : EIATTR_FRAME_SIZE
	.align		4
.L_1:
        /*000c*/ 	.byte	0x04, 0x11
        /*000e*/ 	.short	(.L_3 - .L_2)
	.align		4
.L_2:
        /*0010*/ 	.word	index@(_Z15multiply_matrixPfS_S_i)
        /*0014*/ 	.word	0x00000000


	//----- nvinfo : EIATTR_MIN_STACK_SIZE
	.align		4
.L_3:
        /*0018*/ 	.byte	0x04, 0x12
        /*001a*/ 	.short	(.L_5 - .L_4)
	.align		4
.L_4:
        /*001c*/ 	.word	index@(_Z15multiply_matrixPfS_S_i)
        /*0020*/ 	.word	0x00000000
.L_5:


//--------------------- .nv.compat                --------------------------
	.section	.nv.compat,"",@"SHT_CUDA_COMPAT_INFO"
	.align	4
        /*0000*/ 	.byte	0x02, 0x09, 0x00, 0x00, 0x02, 0x02, 0x01, 0x00, 0x02, 0x05, 0x05, 0x00, 0x03, 0x07, 0x01, 0x01
        /*0010*/ 	.byte	0x02, 0x03, 0x00, 0x00, 0x02, 0x06, 0x01, 0x00, 0x04, 0x0b, 0x08, 0x00, 0x09, 0x00, 0x00, 0x00
        /*0020*/ 	.byte	0x00, 0x00, 0x00, 0x00


//--------------------- .nv.info._Z15multiply_matrixPfS_S_i --------------------------
	.section	.nv.info._Z15multiply_matrixPfS_S_i,"",@"SHT_CUDA_INFO"
	.sectionflags	@""
	.align	4


	//----- nvinfo : EIATTR_CUDA_API_VERSION
	.align		4
        /*0000*/ 	.byte	0x04, 0x37
        /*0002*/ 	.short	(.L_7 - .L_6)
.L_6:
        /*0004*/ 	.word	0x00000082


	//----- nvinfo : EIATTR_KPARAM_INFO
	.align		4
.L_7:
        /*0008*/ 	.byte	0x04, 0x17
        /*000a*/ 	.short	(.L_9 - .L_8)
.L_8:
        /*000c*/ 	.word	0x00000000
        /*0010*/ 	.short	0x0003
        /*0012*/ 	.short	0x0018
        /*0014*/ 	.byte	0x00, 0xf0, 0x11, 0x00


	//----- nvinfo : EIATTR_KPARAM_INFO
	.align		4
.L_9:
        /*0018*/ 	.byte	0x04, 0x17
        /*001a*/ 	.short	(.L_11 - .L_10)
.L_10:
        /*001c*/ 	.word	0x00000000
        /*0020*/ 	.short	0x0002
        /*0022*/ 	.short	0x0010
        /*0024*/ 	.byte	0x00, 0xf5, 0x21, 0x00


	//----- nvinfo : EIATTR_KPARAM_INFO
	.align		4
.L_11:
        /*0028*/ 	.byte	0x04, 0x17
        /*002a*/ 	.short	(.L_13 - .L_12)
.L_12:
        /*002c*/ 	.word	0x00000000
        /*0030*/ 	.short	0x0001
        /*0032*/ 	.short	0x0008
        /*0034*/ 	.byte	0x00, 0xf5, 0x21, 0x00


	//----- nvinfo : EIATTR_KPARAM_INFO
	.align		4
.L_13:
        /*0038*/ 	.byte	0x04, 0x17
        /*003a*/ 	.short	(.L_15 - .L_14)
.L_14:
        /*003c*/ 	.word	0x00000000
        /*0040*/ 	.short	0x0000
        /*0042*/ 	.short	0x0000
        /*0044*/ 	.byte	0x00, 0xf5, 0x21, 0x00


	//----- nvinfo : EIATTR_SPARSE_MMA_MASK
	.align		4
.L_15:
        /*0048*/ 	.byte	0x03, 0x50
        /*004a*/ 	.short	0x0000


	//----- nvinfo : EIATTR_MAXREG_COUNT
	.align		4
        /*004c*/ 	.byte	0x03, 0x1b
        /*004e*/ 	.short	0x00ff


	//----- nvinfo : EIATTR_MERCURY_ISA_VERSION
	.align		4
        /*0050*/ 	.byte	0x03, 0x5f
        /*0052*/ 	.short	0x0101


	//----- nvinfo : EIATTR_VRC_CTA_INIT_COUNT
	.align		4
        /*0054*/ 	.byte	0x02, 0x4a
	.zero		1
	.zero		1


	//----- nvinfo : EIATTR_EXIT_INSTR_OFFSETS
	.align		4
        /*0058*/ 	.byte	0x04, 0x1c
        /*005a*/ 	.short	(.L_17 - .L_16)


	//   ....[0]....
.L_16:
        /*005c*/ 	.word	0x000000e0


	//   ....[1]....
        /*0060*/ 	.word	0x00000640


	//   ....[2]....
        /*0064*/ 	.word	0x000008b0


	//   ....[3]....
        /*0068*/ 	.word	0x00000a70


	//   ....[4]....
        /*006c*/ 	.word	0x00000b20


	//----- nvinfo : EIATTR_CBANK_PARAM_SIZE
	.align		4
.L_17:
        /*0070*/ 	.byte	0x03, 0x19
        /*0072*/ 	.short	0x001c


	//----- nvinfo : EIATTR_PARAM_CBANK
	.align		4
        /*0074*/ 	.byte	0x04, 0x0a
        /*0076*/ 	.short	(.L_19 - .L_18)
	.align		4
.L_18:
        /*0078*/ 	.word	index@(.nv.constant0._Z15multiply_matrixPfS_S_i)
        /*007c*/ 	.short	0x0380
        /*007e*/ 	.short	0x001c


	//----- nvinfo : EIATTR_SW_WAR
	.align		4
.L_19:
        /*0080*/ 	.byte	0x04, 0x36
        /*0082*/ 	.short	(.L_21 - .L_20)
.L_20:
        /*0084*/ 	.word	0x00000008
.L_21:


//--------------------- .nv.callgraph             --------------------------
	.section	.nv.callgraph,"",@"SHT_CUDA_CALLGRAPH"
	.align	4
	.sectionentsize	8
	.align		4
        /*0000*/ 	.word	0x00000000
	.align		4
        /*0004*/ 	.word	0xffffffff
	.align		4
        /*0008*/ 	.word	0x00000000
	.align		4
        /*000c*/ 	.word	0xfffffffe
	.align		4
        /*0010*/ 	.word	0x00000000
	.align		4
        /*0014*/ 	.word	0xfffffffd
	.align		4
        /*0018*/ 	.word	0x00000000
	.align		4
        /*001c*/ 	.word	0xfffffffc


//--------------------- .text._Z15multiply_matrixPfS_S_i --------------------------
	.section	.text._Z15multiply_matrixPfS_S_i,"ax",@progbits
	.align	128
        .global         _Z15multiply_matrixPfS_S_i
        .type           _Z15multiply_matrixPfS_S_i,@function
        .size           _Z15multiply_matrixPfS_S_i,(.L_x_5 - _Z15multiply_matrixPfS_S_i)
        .other          _Z15multiply_matrixPfS_S_i,@"STO_CUDA_ENTRY STV_DEFAULT"
_Z15multiply_matrixPfS_S_i:
.text._Z15multiply_matrixPfS_S_i:
[----:B------:R-:W-:Y:S01]  /*0000*/  LDC R1, c[0x0][0x37c] ;  /* 0x0000df00ff017b82 */ /* 0x000fe20000000800 */
[----:B------:R-:W0:Y:S07]  /*0010*/  S2R R0, SR_TID.Y ;  /* 0x0000000000007919 */ /* 0x000e2e0000002200 */
[----:B------:R-:W0:Y:S01]  /*0020*/  S2UR UR4, SR_CTAID.Y ;  /* 0x00000000000479c3 */ /* 0x000e220000002600 */
[----:B------:R-:W1:Y:S01]  /*0030*/  LDCU UR18, c[0x0][0x398] ;  /* 0x00007300ff1277ac */ /* 0x000e620008000800 */
[----:B------:R-:W2:Y:S06]  /*0040*/  S2R R3, SR_TID.X ;  /* 0x0000000000037919 */ /* 0x000eac0000002100 */
[----:B------:R-:W0:Y:S08]  /*0050*/  LDC R5, c[0x0][0x364] ;  /* 0x0000d900ff057b82 */ /* 0x000e300000000800 */
[----:B------:R-:W2:Y:S01]  /*0060*/  S2UR UR5, SR_CTAID.X ;  /* 0x00000000000579c3 */ /* 0x000ea20000002500 */
[----:B-1----:R-:W-:-:S07]  /*0070*/  UISETP.GE.AND UP0, UPT, UR18, 0x1, UPT ;  /* 0x000000011200788c */ /* 0x002fce000bf06270 */
[----:B------:R-:W2:Y:S01]  /*0080*/  LDC R2, c[0x0][0x360] ;  /* 0x0000d800ff027b82 */ /* 0x000ea20000000800 */
[----:B------:R-:W-:Y:S01]  /*0090*/  PLOP3.LUT P0, PT, PT, PT, UP0, 0x80, 0x8 ;  /* 0x000000000008781c */ /* 0x000fe20003f0f008 */
[----:B0-----:R-:W-:Y:S02]  /*00a0*/  IMAD R5, R5, UR4, R0 ;  /* 0x0000000405057c24 */ /* 0x001fe4000f8e0200 */
[----:B--2---:R-:W-:-:S05]  /*00b0*/  IMAD R0, R2, UR5, R3 ;  /* 0x0000000502007c24 */ /* 0x004fca000f8e0203 */
[----:B------:R-:W-:-:S04]  /*00c0*/  VIMNMX R2, PT, PT, R5, R0, !PT ;  /* 0x0000000005027248 */ /* 0x000fc80007fe0100 */
[----:B------:R-:W-:-:S13]  /*00d0*/  ISETP.GE.OR P0, PT, R2, UR18, !P0 ;  /* 0x0000001202007c0c */ /* 0x000fda000c706670 */
[----:B------:R-:W-:Y:S05]  /*00e0*/  @P0 EXIT ;  /* 0x000000000000094d */ /* 0x000fea0003800000 */
[----:B------:R-:W0:Y:S01]  /*00f0*/  LDC.64 R2, c[0x0][0x380] ;  /* 0x0000e000ff027b82 */ /* 0x000e220000000a00 */
[----:B------:R-:W1:Y:S01]  /*0100*/  LDCU.64 UR16, c[0x0][0x358] ;  /* 0x00006b00ff1077ac */ /* 0x000e620008000a00 */
[----:B------:R-:W-:-:S05]  /*0110*/  IMAD R5, R5, UR18, RZ ;  /* 0x0000001205057c24 */ /* 0x000fca000f8e02ff */
[----:B------:R-:W-:-:S05]  /*0120*/  IADD3 R7, PT, PT, R0, R5, RZ ;  /* 0x0000000500077210 */ /* 0x000fca0007ffe0ff */
[----:B0-----:R-:W-:-:S05]  /*0130*/  IMAD.WIDE R2, R7, 0x4, R2 ;  /* 0x0000000407027825 */ /* 0x001fca00078e0202 */
[----:B-1----:R0:W5:Y:S01]  /*0140*/  LDG.E R7, desc[UR16][R2.64] ;  /* 0x0000001002077981 */ /* 0x002162000c1e1900 */
[----:B------:R-:W-:Y:S01]  /*0150*/  UISETP.GE.U32.AND UP0, UPT, UR18, 0x8, UPT ;  /* 0x000000081200788c */ /* 0x000fe2000bf06070 */
[----:B------:R-:W-:-:S08]  /*0160*/  HFMA2 R4, -RZ, RZ, 0, 0 ;  /* 0x00000000ff047431 */ /* 0x000fd000000001ff */
[----:B0-----:R-:W-:Y:S05]  /*0170*/  BRA.U !UP0, `(.L_x_0) ;  /* 0x0000000508287547 */ /* 0x001fea000b800000 */
[----:B------:R-:W0:Y:S01]  /*0180*/  LDC.64 R8, c[0x0][0x388] ;  /* 0x0000e200ff087b82 */ /* 0x000e220000000a00 */
[----:B------:R-:W1:Y:S01]  /*0190*/  LDCU.64 UR20, c[0x0][0x390] ;  /* 0x00007200ff1477ac */ /* 0x000e620008000a00 */
[----:B------:R-:W-:Y:S01]  /*01a0*/  MOV R4, R0 ;  /* 0x0000000000047202 */ /* 0x000fe20000000f00 */
[----:B------:R-:W-:-:S04]  /*01b0*/  ULOP3.LUT UR4, UR18, 0x7ffffff8, URZ, 0xc0, !UPT ;  /* 0x7ffffff812047892 */ /* 0x000fc8000f8ec0ff */
[----:B------:R-:W-:Y:S02]  /*01c0*/  UIADD3 UR4, UPT, UPT, -UR4, URZ, URZ ;  /* 0x000000ff04047290 */ /* 0x000fe4000fffe1ff */
[----:B-1----:R-:W-:Y:S02]  /*01d0*/  UIMAD.WIDE.U32 UR6, UR18, 0xc, UR20 ;  /* 0x0000000c120678a5 */ /* 0x002fe4000f8e0014 */
[----:B------:R-:W-:Y:S02]  /*01e0*/  UIMAD.WIDE.U32 UR8, UR18, 0x10, UR20 ;  /* 0x00000010120878a5 */ /* 0x000fe4000f8e0014 */
[----:B------:R-:W-:Y:S01]  /*01f0*/  UIMAD.WIDE.U32 UR10, UR18, 0x14, UR20 ;  /* 0x00000014120a78a5 */ /* 0x000fe2000f8e0014 */
[----:B0-----:R-:W-:Y:S01]  /*0200*/  IMAD.WIDE.U32 R8, R5, 0x4, R8 ;  /* 0x0000000405087825 */ /* 0x001fe200078e0008 */
[----:B------:R-:W-:Y:S02]  /*0210*/  UIMAD.WIDE.U32 UR12, UR18, 0x18, UR20 ;  /* 0x00000018120c78a5 */ /* 0x000fe4000f8e0014 */
[----:B------:R-:W-:Y:S01]  /*0220*/  UIMAD.WIDE.U32 UR14, UR18, 0x1c, UR20 ;  /* 0x0000001c120e78a5 */ /* 0x000fe2000f8e0014 */
[----:B------:R-:W-:-:S04]  /*0230*/  IADD3 R6, P0, PT, R8, 0x10, RZ ;  /* 0x0000001008067810 */ /* 0x000fc80007f1e0ff */
[----:B------:R-:W-:-:S09]  /*0240*/  IADD3.X R9, PT, PT, RZ, R9, RZ, P0, !PT ;  /* 0x00000009ff097210 */ /* 0x000fd200007fe4ff */
.L_x_1:
[----:B------:R-:W-:Y:S02]  /*0250*/  MOV R11, 0x4 ;  /* 0x00000004000b7802 */ /* 0x000fe40000000f00 */
[----:B------:R-:W-:-:S03]  /*0260*/  MOV R8, R6 ;  /* 0x0000000600087202 */ /* 0x000fc60000000f00 */
[----:B------:R-:W-:Y:S02]  /*0270*/  IMAD.WIDE R10, R4, R11, UR20 ;  /* 0x00000014040a7e25 */ /* 0x000fe4000f8e020b */
[----:B------:R-:W2:Y:S04]  /*0280*/  LDG.E R6, desc[UR16][R8.64+-0x10] ;  /* 0xfffff01008067981 */ /* 0x000ea8000c1e1900 */
[----:B------:R-:W2:Y:S01]  /*0290*/  LDG.E R10, desc[UR16][R10.64] ;  /* 0x000000100a0a7981 */ /* 0x000ea2000c1e1900 */
[----:B------:R-:W-:-:S06]  /*02a0*/  UIMAD.WIDE.U32 UR22, UR18, 0x4, UR20 ;  /* 0x00000004121678a5 */ /* 0x000fcc000f8e0014 */
[----:B------:R-:W-:Y:S02]  /*02b0*/  MOV R12, UR22 ;  /* 0x00000016000c7c02 */ /* 0x000fe40008000f00 */
[----:B------:R-:W-:Y:S01]  /*02c0*/  MOV R13, UR23 ;  /* 0x00000017000d7c02 */ /* 0x000fe20008000f00 */
[----:B--2--5:R-:W-:Y:S02]  /*02d0*/  FFMA R15, R6, R10, R7 ;  /* 0x0000000a060f7223 */ /* 0x024fe40000000007 */
[----:B0-----:R-:W-:-:S03]  /*02e0*/  IMAD.WIDE R6, R4, 0x4, R12 ;  /* 0x0000000404067825 */ /* 0x001fc600078e020c */
[----:B------:R0:W-:Y:S04]  /*02f0*/  STG.E desc[UR16][R2.64], R15 ;  /* 0x0000000f02007986 */ /* 0x0001e8000c101910 */
[----:B------:R-:W2:Y:S04]  /*0300*/  LDG.E R6, desc[UR16][R6.64] ;  /* 0x0000001006067981 */ /* 0x000ea8000c1e1900 */
[----:B------:R-:W2:Y:S01]  /*0310*/  LDG.E R14, desc[UR16][R8.64+-0xc] ;  /* 0xfffff410080e7981 */ /* 0x000ea2000c1e1900 */
[----:B------:R-:W-:-:S06]  /*0320*/  UIMAD.WIDE.U32 UR22, UR18, 0x8, UR20 ;  /* 0x00000008121678a5 */ /* 0x000fcc000f8e0014 */
[----:B------:R-:W-:Y:S02]  /*0330*/  MOV R12, UR22 ;  /* 0x00000016000c7c02 */ /* 0x000fe40008000f00 */
[----:B------:R-:W-:-:S03]  /*0340*/  MOV R13, UR23 ;  /* 0x00000017000d7c02 */ /* 0x000fc60008000f00 */
[----:B------:R-:W-:-:S04]  /*0350*/  IMAD.WIDE R10, R4, 0x4, R12 ;  /* 0x00000004040a7825 */ /* 0x000fc800078e020c */
[----:B--2---:R-:W-:-:S05]  /*0360*/  FFMA R17, R14, R6, R15 ;  /* 0x000000060e117223 */ /* 0x004fca000000000f */
[----:B------:R-:W-:Y:S04]  /*0370*/  STG.E desc[UR16][R2.64], R17 ;  /* 0x0000001102007986 */ /* 0x000fe8000c101910 */
[----:B------:R-:W0:Y:S04]  /*0380*/  LDG.E R10, desc[UR16][R10.64] ;  /* 0x000000100a0a7981 */ /* 0x000e28000c1e1900 */
[----:B------:R-:W0:Y:S01]  /*0390*/  LDG.E R12, desc[UR16][R8.64+-0x8] ;  /* 0xfffff810080c7981 */ /* 0x000e22000c1e1900 */
[----:B------:R-:W-:-:S05]  /*03a0*/  HFMA2 R13, -RZ, RZ, 0, 2.384185791015625e-07 ;  /* 0x00000004ff0d7431 */ /* 0x000fca00000001ff */
[----:B------:R-:W-:-:S04]  /*03b0*/  IMAD.WIDE R6, R4, R13, UR6 ;  /* 0x0000000604067e25 */ /* 0x000fc8000f8e020d */
[----:B0-----:R-:W-:-:S05]  /*03c0*/  FFMA R15, R12, R10, R17 ;  /* 0x0000000a0c0f7223 */ /* 0x001fca0000000011 */
[----:B------:R0:W-:Y:S04]  /*03d0*/  STG.E desc[UR16][R2.64], R15 ;  /* 0x0000000f02007986 */ /* 0x0001e8000c101910 */
[----:B------:R-:W2:Y:S04]  /*03e0*/  LDG.E R6, desc[UR16][R6.64] ;  /* 0x0000001006067981 */ /* 0x000ea8000c1e1900 */
[----:B------:R-:W2:Y:S02]  /*03f0*/  LDG.E R12, desc[UR16][R8.64+-0x4] ;  /* 0xfffffc10080c7981 */ /* 0x000ea4000c1e1900 */
[----:B--2---:R-:W-:Y:S01]  /*0400*/  FFMA R19, R12, R6, R15 ;  /* 0x000000060c137223 */ /* 0x004fe2000000000f */
[----:B------:R-:W-:-:S04]  /*0410*/  IMAD.WIDE R12, R4, R13, UR8 ;  /* 0x00000008040c7e25 */ /* 0x000fc8000f8e020d */
[----:B------:R1:W-:Y:S04]  /*0420*/  STG.E desc[UR16][R2.64], R19 ;  /* 0x0000001302007986 */ /* 0x0003e8000c101910 */
[----:B------:R-:W2:Y:S04]  /*0430*/  LDG.E R12, desc[UR16][R12.64] ;  /* 0x000000100c0c7981 */ /* 0x000ea8000c1e1900 */
[----:B------:R-:W2:Y:S01]  /*0440*/  LDG.E R10, desc[UR16][R8.64] ;  /* 0x00000010080a7981 */ /* 0x000ea2000c1e1900 */
[----:B------:R-:W-:Y:S01]  /*0450*/  MOV R11, 0x4 ;  /* 0x00000004000b7802 */ /* 0x000fe20000000f00 */
[----:B0-----:R-:W-:-:S02]  /*0460*/  HFMA2 R15, -RZ, RZ, 0, 2.384185791015625e-07 ;  /* 0x00000004ff0f7431 */ /* 0x001fc400000001ff */
[----:B--2---:R-:W-:Y:S02]  /*0470*/  FFMA R17, R10, R12, R19 ;  /* 0x0000000c0a117223 */ /* 0x004fe40000000013 */
[----:B------:R-:W-:-:S03]  /*0480*/  IMAD.WIDE R10, R4, R11, UR10 ;  /* 0x0000000a040a7e25 */ /* 0x000fc6000f8e020b */
[----:B------:R0:W-:Y:S04]  /*0490*/  STG.E desc[UR16][R2.64], R17 ;  /* 0x0000001102007986 */ /* 0x0001e8000c101910 */
[----:B------:R-:W2:Y:S04]  /*04a0*/  LDG.E R10, desc[UR16][R10.64] ;  /* 0x000000100a0a7981 */ /* 0x000ea8000c1e1900 */
[----:B------:R-:W2:Y:S01]  /*04b0*/  LDG.E R6, desc[UR16][R8.64+0x4] ;  /* 0x0000041008067981 */ /* 0x000ea2000c1e1900 */
[----:B------:R-:W-:-:S04]  /*04c0*/  IMAD.WIDE R14, R4, R15, UR12 ;  /* 0x0000000c040e7e25 */ /* 0x000fc8000f8e020f */
[----:B--2---:R-:W-:-:S05]  /*04d0*/  FFMA R21, R6, R10, R17 ;  /* 0x0000000a06157223 */ /* 0x004fca0000000011 */
[----:B------:R0:W-:Y:S04]  /*04e0*/  STG.E desc[UR16][R2.64], R21 ;  /* 0x0000001502007986 */ /* 0x0001e8000c101910 */
[----:B------:R-:W1:Y:S04]  /*04f0*/  LDG.E R14, desc[UR16][R14.64] ;  /* 0x000000100e0e7981 */ /* 0x000e68000c1e1900 */
[----:B------:R-:W1:Y:S01]  /*0500*/  LDG.E R6, desc[UR16][R8.64+0x8] ;  /* 0x0000081008067981 */ /* 0x000e62000c1e1900 */
[----:B------:R-:W-:-:S05]  /*0510*/  MOV R13, 0x4 ;  /* 0x00000004000d7802 */ /* 0x000fca0000000f00 */
[----:B------:R-:W-:-:S04]  /*0520*/  IMAD.WIDE R12, R4, R13, UR14 ;  /* 0x0000000e040c7e25 */ /* 0x000fc8000f8e020d */
[----:B-1----:R-:W-:-:S05]  /*0530*/  FFMA R19, R6, R14, R21 ;  /* 0x0000000e06137223 */ /* 0x002fca0000000015 */
[----:B------:R0:W-:Y:S04]  /*0540*/  STG.E desc[UR16][R2.64], R19 ;  /* 0x0000001302007986 */ /* 0x0001e8000c101910 */
[----:B------:R-:W2:Y:S04]  /*0550*/  LDG.E R12, desc[UR16][R12.64] ;  /* 0x000000100c0c7981 */ /* 0x000ea8000c1e1900 */
[----:B------:R-:W2:Y:S01]  /*0560*/  LDG.E R6, desc[UR16][R8.64+0xc] ;  /* 0x00000c1008067981 */ /* 0x000ea2000c1e1900 */
[----:B------:R-:W-:Y:S01]  /*0570*/  UIADD3 UR4, UPT, UPT, UR4, 0x8, URZ ;  /* 0x0000000804047890 */ /* 0x000fe2000fffe0ff */
[----:B------:R-:W-:-:S03]  /*0580*/  MOV R11, UR18 ;  /* 0x00000012000b7c02 */ /* 0x000fc60008000f00 */
[----:B------:R-:W-:Y:S01]  /*0590*/  UISETP.NE.AND UP0, UPT, UR4, URZ, UPT ;  /* 0x000000ff0400728c */ /* 0x000fe2000bf05270 */
[----:B------:R-:W-:Y:S01]  /*05a0*/  LEA R4, R11, R4, 0x3 ;  /* 0x000000040b047211 */ /* 0x000fe200078e18ff */
[----:B--2---:R-:W-:Y:S01]  /*05b0*/  FFMA R7, R6, R12, R19 ;  /* 0x0000000c06077223 */ /* 0x004fe20000000013 */
[----:B------:R-:W-:-:S04]  /*05c0*/  IADD3 R6, P0, PT, R8, 0x20, RZ ;  /* 0x0000002008067810 */ /* 0x000fc80007f1e0ff */
[----:B------:R0:W-:Y:S01]  /*05d0*/  STG.E desc[UR16][R2.64], R7 ;  /* 0x0000000702007986 */ /* 0x0001e2000c101910 */
[----:B------:R-:W-:Y:S01]  /*05e0*/  IADD3.X R9, PT, PT, RZ, R9, RZ, P0, !PT ;  /* 0x00000009ff097210 */ /* 0x000fe200007fe4ff */
[----:B------:R-:W-:Y:S07]  /*05f0*/  BRA.U UP0, `(.L_x_1) ;  /* 0xfffffffd00147547 */ /* 0x000fee000b83ffff */
[----:B------:R-:W-:-:S06]  /*0600*/  ULOP3.LUT UR4, UR18, 0x7ffffff8, URZ, 0xc0, !UPT ;  /* 0x7ffffff812047892 */ /* 0x000fcc000f8ec0ff */
[----:B------:R-:W-:-:S07]  /*0610*/  MOV R4, UR4 ;  /* 0x0000000400047c02 */ /* 0x000fce0008000f00 */
.L_x_0:
[----:B------:R-:W-:-:S06]  /*0620*/  ULOP3.LUT UR4, UR18, 0x7, URZ, 0xc0, !UPT ;  /* 0x0000000712047892 */ /* 0x000fcc000f8ec0ff */
[----:B------:R-:W-:-:S13]  /*0630*/  ISETP.NE.AND P0, PT, RZ, UR4, PT ;  /* 0x00000004ff007c0c */ /* 0x000fda000bf05270 */
[----:B------:R-:W-:Y:S05]  /*0640*/  @!P0 EXIT ;  /* 0x000000000000894d */ /* 0x000fea0003800000 */
[----:B------:R-:W-:Y:S02]  /*0650*/  UISETP.GE.U32.AND UP0, UPT, UR4, 0x4, UPT ;  /* 0x000000040400788c */ /* 0x000fe4000bf06070 */
[----:B------:R-:W-:-:S07]  /*0660*/  ULOP3.LUT UR4, UR18, 0x3, URZ, 0xc0, !UPT ;  /* 0x0000000312047892 */ /* 0x000fce000f8ec0ff */
[----:B------:R-:W-:Y:S05]  /*0670*/  BRA.U !UP0, `(.L_x_2) ;  /* 0x0000000108887547 */ /* 0x000fea000b800000 */
[----:B------:R-:W1:Y:S01]  /*0680*/  LDC.64 R10, c[0x0][0x388] ;  /* 0x0000e200ff0a7b82 */ /* 0x000e620000000a00 */
[----:B------:R-:W-:Y:S01]  /*0690*/  IADD3 R9, PT, PT, R5, R4, RZ ;  /* 0x0000000405097210 */ /* 0x000fe20007ffe0ff */
[----:B------:R-:W-:Y:S01]  /*06a0*/  IMAD R15, R4, UR18, R0 ;  /* 0x00000012040f7c24 */ /* 0x000fe2000f8e0200 */
[----:B------:R-:W2:Y:S05]  /*06b0*/  LDCU.64 UR6, c[0x0][0x388] ;  /* 0x00007100ff0677ac */ /* 0x000eaa0008000a00 */
[----:B------:R-:W3:Y:S01]  /*06c0*/  LDC.64 R12, c[0x0][0x390] ;  /* 0x0000e400ff0c7b82 */ /* 0x000ee20000000a00 */
[----:B-1----:R-:W-:-:S06]  /*06d0*/  IMAD.WIDE.U32 R10, R9, 0x4, R10 ;  /* 0x00000004090a7825 */ /* 0x002fcc00078e000a */
[----:B------:R-:W4:Y:S01]  /*06e0*/  LDG.E R10, desc[UR16][R10.64] ;  /* 0x000000100a0a7981 */ /* 0x000f22000c1e1900 */
[----:B---3--:R-:W-:-:S05]  /*06f0*/  IMAD.WIDE R12, R15, 0x4, R12 ;  /* 0x000000040f0c7825 */ /* 0x008fca00078e020c */
[----:B------:R-:W4:Y:S01]  /*0700*/  LDG.E R6, desc[UR16][R12.64] ;  /* 0x000000100c067981 */ /* 0x000f22000c1e1900 */
[----:B------:R-:W-:Y:S02]  /*0710*/  IADD3 R9, P0, PT, R5, R4, RZ ;  /* 0x0000000405097210 */ /* 0x000fe40007f1e0ff */
[----:B0-----:R-:W-:Y:S02]  /*0720*/  MOV R17, UR18 ;  /* 0x0000001200117c02 */ /* 0x001fe40008000f00 */
[----:B------:R-:W-:Y:S02]  /*0730*/  IADD3.X R14, PT, PT, RZ, RZ, RZ, P0, !PT ;  /* 0x000000ffff0e7210 */ /* 0x000fe400007fe4ff */
[----:B--2---:R-:W-:-:S04]  /*0740*/  LEA R8, P0, R9, UR6, 0x2 ;  /* 0x0000000609087c11 */ /* 0x004fc8000f8010ff */
[----:B------:R-:W-:Y:S01]  /*0750*/  LEA.HI.X R9, R9, UR7, R14, 0x2, P0 ;  /* 0x0000000709097c11 */ /* 0x000fe200080f140e */
[----:B----45:R-:W-:Y:S01]  /*0760*/  FFMA R15, R10, R6, R7 ;  /* 0x000000060a0f7223 */ /* 0x030fe20000000007 */
[----:B------:R-:W-:-:S04]  /*0770*/  IMAD.WIDE.U32 R6, R17, 0x4, R12 ;  /* 0x0000000411067825 */ /* 0x000fc800078e000c */
[----:B------:R1:W-:Y:S04]  /*0780*/  STG.E desc[UR16][R2.64], R15 ;  /* 0x0000000f02007986 */ /* 0x0003e8000c101910 */
[----:B------:R-:W2:Y:S04]  /*0790*/  LDG.E R11, desc[UR16][R6.64] ;  /* 0x00000010060b7981 */ /* 0x000ea8000c1e1900 */
[----:B------:R-:W2:Y:S01]  /*07a0*/  LDG.E R10, desc[UR16][R8.64+0x4] ;  /* 0x00000410080a7981 */ /* 0x000ea2000c1e1900 */
[----:B------:R-:W-:Y:S01]  /*07b0*/  MOV R13, UR18 ;  /* 0x00000012000d7c02 */ /* 0x000fe20008000f00 */
[----:B--2---:R-:W-:-:S04]  /*07c0*/  FFMA R17, R10, R11, R15 ;  /* 0x0000000b0a117223 */ /* 0x004fc8000000000f */
[----:B------:R-:W-:Y:S01]  /*07d0*/  IMAD.WIDE.U32 R10, R13, 0x4, R6 ;  /* 0x000000040d0a7825 */ /* 0x000fe200078e0006 */
        /* <DEDUP_REMOVED lines=9> */
[----:B------:R-:W-:Y:S01]  /*0870*/  IADD3 R4, PT, PT, R4, 0x4, RZ ;  /* 0x0000000404047810 */ /* 0x000fe20007ffe0ff */
[----:B--2---:R-:W-:-:S05]  /*0880*/  FFMA R7, R6, R12, R19 ;  /* 0x0000000c06077223 */ /* 0x004fca0000000013 */
[----:B------:R1:W-:Y:S02]  /*0890*/  STG.E desc[UR16][R2.64], R7 ;  /* 0x0000000702007986 */ /* 0x0003e4000c101910 */
.L_x_2:
[----:B------:R-:W-:-:S13]  /*08a0*/  ISETP.NE.AND P0, PT, RZ, UR4, PT ;  /* 0x00000004ff007c0c */ /* 0x000fda000bf05270 */
[----:B------:R-:W-:Y:S05]  /*08b0*/  @!P0 EXIT ;  /* 0x000000000000894d */ /* 0x000fea0003800000 */
[----:B------:R-:W-:-:S09]  /*08c0*/  UISETP.NE.AND UP0, UPT, UR4, 0x1, UPT ;  /* 0x000000010400788c */ /* 0x000fd2000bf05270 */
[----:B------:R-:W-:Y:S05]  /*08d0*/  BRA.U !UP0, `(.L_x_3) ;  /* 0x0000000108587547 */ /* 0x000fea000b800000 */
[----:B------:R-:W2:Y:S01]  /*08e0*/  LDC.64 R8, c[0x0][0x388] ;  /* 0x0000e200ff087b82 */ /* 0x000ea20000000a00 */
[----:B------:R-:W-:Y:S01]  /*08f0*/  IADD3 R11, PT, PT, R5, R4, RZ ;  /* 0x00000004050b7210 */ /* 0x000fe20007ffe0ff */
[----:B-1----:R-:W-:Y:S01]  /*0900*/  IMAD R15, R4, UR18, R0 ;  /* 0x00000012040f7c24 */ /* 0x002fe2000f8e0200 */
[----:B------:R-:W1:Y:S05]  /*0910*/  LDCU.64 UR4, c[0x0][0x388] ;  /* 0x00007100ff0477ac */ /* 0x000e6a0008000a00 */
[----:B------:R-:W3:Y:S01]  /*0920*/  LDC.64 R12, c[0x0][0x390] ;  /* 0x0000e400ff0c7b82 */ /* 0x000ee20000000a00 */
[----:B--2---:R-:W-:-:S06]  /*0930*/  IMAD.WIDE.U32 R10, R11, 0x4, R8 ;  /* 0x000000040b0a7825 */ /* 0x004fcc00078e0008 */
[----:B------:R-:W0:Y:S01]  /*0940*/  LDG.E R10, desc[UR16][R10.64] ;  /* 0x000000100a0a7981 */ /* 0x000e22000c1e1900 */
[----:B---3--:R-:W-:-:S05]  /*0950*/  IMAD.WIDE R12, R15, 0x4, R12 ;  /* 0x000000040f0c7825 */ /* 0x008fca00078e020c */
[----:B------:R-:W0:Y:S01]  /*0960*/  LDG.E R6, desc[UR16][R12.64] ;  /* 0x000000100c067981 */ /* 0x000e22000c1e1900 */
[----:B------:R-:W-:Y:S02]  /*0970*/  IADD3 R9, P0, PT, R5, R4, RZ ;  /* 0x0000000405097210 */ /* 0x000fe40007f1e0ff */
[----:B------:R-:W-:Y:S02]  /*0980*/  MOV R15, UR18 ;  /* 0x00000012000f7c02 */ /* 0x000fe40008000f00 */
[----:B------:R-:W-:Y:S02]  /*0990*/  IADD3.X R14, PT, PT, RZ, RZ, RZ, P0, !PT ;  /* 0x000000ffff0e7210 */ /* 0x000fe400007fe4ff */
[----:B-1----:R-:W-:-:S04]  /*09a0*/  LEA R8, P0, R9, UR4, 0x2 ;  /* 0x0000000409087c11 */ /* 0x002fc8000f8010ff */
[----:B------:R-:W-:Y:S01]  /*09b0*/  LEA.HI.X R9, R9, UR5, R14, 0x2, P0 ;  /* 0x0000000509097c11 */ /* 0x000fe200080f140e */
[----:B------:R-:W-:-:S04]  /*09c0*/  IMAD.WIDE.U32 R14, R15, 0x4, R12 ;  /* 0x000000040f0e7825 */ /* 0x000fc800078e000c */
[----:B0----5:R-:W-:-:S05]  /*09d0*/  FFMA R17, R10, R6, R7 ;  /* 0x000000060a117223 */ /* 0x021fca0000000007 */
[----:B------:R2:W-:Y:S04]  /*09e0*/  STG.E desc[UR16][R2.64], R17 ;  /* 0x0000001102007986 */ /* 0x0005e8000c101910 */
[----:B------:R-:W3:Y:S04]  /*09f0*/  LDG.E R14, desc[UR16][R14.64] ;  /* 0x000000100e0e7981 */ /* 0x000ee8000c1e1900 */
[----:B------:R-:W3:Y:S01]  /*0a00*/  LDG.E R8, desc[UR16][R8.64+0x4] ;  /* 0x0000041008087981 */ /* 0x000ee2000c1e1900 */
[----:B------:R-:W-:Y:S01]  /*0a10*/  IADD3 R4, PT, PT, R4, 0x2, RZ ;  /* 0x0000000204047810 */ /* 0x000fe20007ffe0ff */
[----:B---3--:R-:W-:-:S05]  /*0a20*/  FFMA R7, R8, R14, R17 ;  /* 0x0000000e08077223 */ /* 0x008fca0000000011 */
[----:B------:R2:W-:Y:S02]  /*0a30*/  STG.E desc[UR16][R2.64], R7 ;  /* 0x0000000702007986 */ /* 0x0005e4000c101910 */
.L_x_3:
[----:B------:R-:W-:-:S04]  /*0a40*/  ULOP3.LUT UR4, UR18, 0x1, URZ, 0xc0, !UPT ;  /* 0x0000000112047892 */ /* 0x000fc8000f8ec0ff */
[----:B------:R-:W-:-:S06]  /*0a50*/  UISETP.NE.U32.AND UP0, UPT, UR4, 0x1, UPT ;  /* 0x000000010400788c */ /* 0x000fcc000bf05070 */
[----:B------:R-:W-:-:S13]  /*0a60*/  PLOP3.LUT P0, PT, PT, PT, UP0, 0x80, 0x8 ;  /* 0x000000000008781c */ /* 0x000fda0003f0f008 */
[----:B------:R-:W-:Y:S05]  /*0a70*/  @P0 EXIT ;  /* 0x000000000000094d */ /* 0x000fea0003800000 */
[----:B------:R-:W3:Y:S01]  /*0a80*/  LDC.64 R8, c[0x0][0x388] ;  /* 0x0000e200ff087b82 */ /* 0x000ee20000000a00 */
[----:B------:R-:W-:Y:S01]  /*0a90*/  IADD3 R5, PT, PT, R5, R4, RZ ;  /* 0x0000000405057210 */ /* 0x000fe20007ffe0ff */
[----:B------:R-:W-:-:S06]  /*0aa0*/  IMAD R13, R4, UR18, R0 ;  /* 0x00000012040d7c24 */ /* 0x000fcc000f8e0200 */
[----:B------:R-:W4:Y:S01]  /*0ab0*/  LDC.64 R10, c[0x0][0x390] ;  /* 0x0000e400ff0a7b82 */ /* 0x000f220000000a00 */
[----:B---3--:R-:W-:-:S06]  /*0ac0*/  IMAD.WIDE.U32 R4, R5, 0x4, R8 ;  /* 0x0000000405047825 */ /* 0x008fcc00078e0008 */
[----:B------:R-:W0:Y:S01]  /*0ad0*/  LDG.E R4, desc[UR16][R4.64] ;  /* 0x0000001004047981 */ /* 0x000e22000c1e1900 */
[----:B----4-:R-:W-:-:S06]  /*0ae0*/  IMAD.WIDE R8, R13, 0x4, R10 ;  /* 0x000000040d087825 */ /* 0x010fcc00078e020a */
[----:B------:R-:W0:Y:S02]  /*0af0*/  LDG.E R8, desc[UR16][R8.64] ;  /* 0x0000001008087981 */ /* 0x000e24000c1e1900 */
[----:B012--5:R-:W-:-:S05]  /*0b00*/  FFMA R7, R4, R8, R7 ;  /* 0x0000000804077223 */ /* 0x027fca0000000007 */
[----:B------:R-:W-:Y:S01]  /*0b10*/  STG.E desc[UR16][R2.64], R7 ;  /* 0x0000000702007986 */ /* 0x000fe2000c101910 */
[----:B------:R-:W-:Y:S05]  /*0b20*/  EXIT ;  /* 0x000000000000794d */ /* 0x000fea0003800000 */
.L_x_4:
[----:B------:R-:W-:-:S00]  /*0b30*/  BRA `(.L_x_4) ;  /* 0xfffffffc00fc7947 */ /* 0x000fc0000383ffff */
[----:B------:R-:W-:-:S00]  /*0b40*/  NOP ;  /* 0x0000000000007918 */ /* 0x000fc00000000000 */
        /* <DEDUP_REMOVED lines=11> */
.L_x_5:


//--------------------- .nv.shared.reserved.0     --------------------------
	.section	.nv.shared.reserved.0,"aw",@nobits
	.weak		__nv_reservedSMEM_offset_0_alias
	.size		__nv_reservedSMEM_offset_0_alias, 0, 64
	.other		__nv_reservedSMEM_offset_0_alias,@"STO_CUDA_RESERVED_SHARED STV_DEFAULT"
__nv_reservedSMEM_offset_0_alias:
	.zero		0
	.zero		64


//--------------------- .nv.constant0._Z15multiply_matrixPfS_S_i --------------------------
	.section	.nv.constant0._Z15multiply_matrixPfS_S_i,"a",@progbits
	.sectionflags	@""
	.align	4
.nv.constant0._Z15multiply_matrixPfS_S_i:
	.zero		924


//--------------------- SYMBOLS --------------------------

	.type		.nv.reservedSmem.offset0,@object
	.size		.nv.reservedSmem.offset0,0x4
